//
// Generated by NVIDIA NVVM Compiler
//
// Compiler Build ID: CL-36424714
// Cuda compilation tools, release 13.0, V13.0.88
// Based on NVVM 20.0.0
//

.version 9.0
.target sm_100
.address_size 64

	// .globl	_Z16addOneToElementsPii

.visible .entry _Z16addOneToElementsPii(
	.param .u64 .ptr .align 1 _Z16addOneToElementsPii_param_0,
	.param .u32 _Z16addOneToElementsPii_param_1
)
{
	.reg .pred 	%p<2>;
	.reg .b32 	%r<8>;
	.reg .b64 	%rd<5>;

	ld.param.u64 	%rd1, [_Z16addOneToElementsPii_param_0];
	ld.param.u32 	%r2, [_Z16addOneToElementsPii_param_1];
	mov.u32 	%r3, %ctaid.x;
	mov.u32 	%r4, %ntid.x;
	mov.u32 	%r5, %tid.x;
	mad.lo.s32 	%r1, %r3, %r4, %r5;
	setp.ge.s32 	%p1, %r1, %r2;
	@%p1 bra 	$L__BB0_2;
	cvta.to.global.u64 	%rd2, %rd1;
	mul.wide.s32 	%rd3, %r1, 4;
	add.s64 	%rd4, %rd2, %rd3;
	ld.global.u32 	%r6, [%rd4];
	add.s32 	%r7, %r6, 1;
	st.global.u32 	[%rd4], %r7;
$L__BB0_2:
	ret;

}


// ===== COMPILED SASS (sm_100) =====

	.target	sm_100

	.elftype	@"ET_EXEC"


//--------------------- .note.nv.tkinfo           --------------------------
	.section	.note.nv.tkinfo,"",@"SHT_NOTE"
	.sectionflags	@"SHF_NOTE_NV_TKINFO"
	.tkinfo
        /*0018*/ 	.word	0x00000002
        /*0030*/ 	.string	""
        /*0030*/ 	.string	"ptxas"
        /*0030*/ 	.string	"Cuda compilation tools, release 13.0, V13.0.88"
        /*0030*/ 	.string	"Build cuda_13.0.r13.0/compiler.36424714_0"
        /*0030*/ 	.string	"-arch sm_100 -m 64 "



//--------------------- .note.nv.cuinfo           --------------------------
	.section	.note.nv.cuinfo,"",@"SHT_NOTE"
	.sectionflags	@"SHF_NOTE_NV_CUINFO"
        /*0018*/ 	.short	0x0002
        /*001a*/ 	.short	0x0064
        /*001c*/ 	.short	0x0082
	.zero		2


//--------------------- .nv.info                  --------------------------
	.section	.nv.info,"",@"SHT_CUDA_INFO"
	.align	4


	//----- nvinfo : EIATTR_REGCOUNT
	.align		4
        /*0000*/ 	.byte	0x04, 0x2f
        /*0002*/ 	.short	(.L_1 - .L_0)
	.align		4
.L_0:
        /*0004*/ 	.word	index@(_Z16addOneToElementsPii)
        /*0008*/ 	.word	0x00000008


	//----- nvinfo : EIATTR_FRAME_SIZE
	.align		4
.L_1:
        /*000c*/ 	.byte	0x04, 0x11
        /*000e*/ 	.short	(.L_3 - .L_2)
	.align		4
.L_2:
        /*0010*/ 	.word	index@(_Z16addOneToElementsPii)
        /*0014*/ 	.word	0x00000000


	//----- nvinfo : EIATTR_MIN_STACK_SIZE
	.align		4
.L_3:
        /*0018*/ 	.byte	0x04, 0x12
        /*001a*/ 	.short	(.L_5 - .L_4)
	.align		4
.L_4:
        /*001c*/ 	.word	index@(_Z16addOneToElementsPii)
        /*0020*/ 	.word	0x00000000
.L_5:


//--------------------- .nv.compat                --------------------------
	.section	.nv.compat,"",@"SHT_CUDA_COMPAT_INFO"
	.align	4
        /*0000*/ 	.byte	0x02, 0x09, 0x00, 0x00, 0x02, 0x02, 0x01, 0x00, 0x02, 0x05, 0x05, 0x00, 0x03, 0x07, 0x01, 0x01
        /*0010*/ 	.byte	0x02, 0x03, 0x00, 0x00, 0x02, 0x06, 0x01, 0x00, 0x04, 0x0b, 0x08, 0x00, 0x09, 0x00, 0x00, 0x00
        /*0020*/ 	.byte	0x00, 0x00, 0x00, 0x00


//--------------------- .nv.info._Z16addOneToElementsPii --------------------------
	.section	.nv.info._Z16addOneToElementsPii,"",@"SHT_CUDA_INFO"
	.sectionflags	@""
	.align	4


	//----- nvinfo : EIATTR_CUDA_API_VERSION
	.align		4
        /*0000*/ 	.byte	0x04, 0x37
        /*0002*/ 	.short	(.L_7 - .L_6)
.L_6:
        /*0004*/ 	.word	0x00000082


	//----- nvinfo : EIATTR_KPARAM_INFO
	.align		4
.L_7:
        /*0008*/ 	.byte	0x04, 0x17
        /*000a*/ 	.short	(.L_9 - .L_8)
.L_8:
        /*000c*/ 	.word	0x00000000
        /*0010*/ 	.short	0x0001
        /*0012*/ 	.short	0x0008
        /*0014*/ 	.byte	0x00, 0xf0, 0x11, 0x00


	//----- nvinfo : EIATTR_KPARAM_INFO
	.align		4
.L_9:
        /*0018*/ 	.byte	0x04, 0x17
        /*001a*/ 	.short	(.L_11 - .L_10)
.L_10:
        /*001c*/ 	.word	0x00000000
        /*0020*/ 	.short	0x0000
        /*0022*/ 	.short	0x0000
        /*0024*/ 	.byte	0x00, 0xf5, 0x21, 0x00


	//----- nvinfo : EIATTR_SPARSE_MMA_MASK
	.align		4
.L_11:
        /*0028*/ 	.byte	0x03, 0x50
        /*002a*/ 	.short	0x0000


	//----- nvinfo : EIATTR_MAXREG_COUNT
	.align		4
        /*002c*/ 	.byte	0x03, 0x1b
        /*002e*/ 	.short	0x00ff


	//----- nvinfo : EIATTR_MERCURY_ISA_VERSION
	.align		4
        /*0030*/ 	.byte	0x03, 0x5f
        /*0032*/ 	.short	0x0101


	//----- nvinfo : EIATTR_VRC_CTA_INIT_COUNT
	.align		4
        /*0034*/ 	.byte	0x02, 0x4a
	.zero		1
	.zero		1


	//----- nvinfo : EIATTR_EXIT_INSTR_OFFSETS
	.align		4
        /*0038*/ 	.byte	0x04, 0x1c
        /*003a*/ 	.short	(.L_13 - .L_12)


	//   ....[0]....
.L_12:
        /*003c*/ 	.word	0x00000070


	//   ....[1]....
        /*0040*/ 	.word	0x000000e0


	//----- nvinfo : EIATTR_CBANK_PARAM_SIZE
	.align		4
.L_13:
        /*0044*/ 	.byte	0x03, 0x19
        /*0046*/ 	.short	0x000c


	//----- nvinfo : EIATTR_PARAM_CBANK
	.align		4
        /*0048*/ 	.byte	0x04, 0x0a
        /*004a*/ 	.short	(.L_15 - .L_14)
	.align		4
.L_14:
        /*004c*/ 	.word	index@(.nv.constant0._Z16addOneToElementsPii)
        /*0050*/ 	.short	0x0380
        /*0052*/ 	.short	0x000c


	//----- nvinfo : EIATTR_SW_WAR
	.align		4
.L_15:
        /*0054*/ 	.byte	0x04, 0x36
        /*0056*/ 	.short	(.L_17 - .L_16)
.L_16:
        /*0058*/ 	.word	0x00000008
.L_17:


//--------------------- .nv.callgraph             --------------------------
	.section	.nv.callgraph,"",@"SHT_CUDA_CALLGRAPH"
	.align	4
	.sectionentsize	8
	.align		4
        /*0000*/ 	.word	0x00000000
	.align		4
        /*0004*/ 	.word	0xffffffff
	.align		4
        /*0008*/ 	.word	0x00000000
	.align		4
        /*000c*/ 	.word	0xfffffffe
	.align		4
        /*0010*/ 	.word	0x00000000
	.align		4
        /*0014*/ 	.word	0xfffffffd
	.align		4
        /*0018*/ 	.word	0x00000000
	.align		4
        /*001c*/ 	.word	0xfffffffc


//--------------------- .text._Z16addOneToElementsPii --------------------------
	.section	.text._Z16addOneToElementsPii,"ax",@progbits
	.align	128
        .global         _Z16addOneToElementsPii
        .type           _Z16addOneToElementsPii,@function
        .size           _Z16addOneToElementsPii,(.L_x_1 - _Z16addOneToElementsPii)
        .other          _Z16addOneToElementsPii,@"STO_CUDA_ENTRY STV_DEFAULT"
_Z16addOneToElementsPii:
.text._Z16addOneToElementsPii:
[----:B------:R-:W-:Y:S01]  /*0000*/  LDC R1, c[0x0][0x37c] ;  /* 0x0000df00ff017b82 */ /* 0x000fe20000000800 */
[----:B------:R-:W0:Y:S07]  /*0010*/  S2R R0, SR_TID.X ;  /* 0x0000000000007919 */ /* 0x000e2e0000002100 */
[----:B------:R-:W0:Y:S01]  /*0020*/  S2UR UR4, SR_CTAID.X ;  /* 0x00000000000479c3 */ /* 0x000e220000002500 */
[----:B------:R-:W1:Y:S07]  /*0030*/  LDCU UR5, c[0x0][0x388] ;  /* 0x00007100ff0577ac */ /* 0x000e6e0008000800 */
[----:B------:R-:W0:Y:S02]  /*0040*/  LDC R5, c[0x0][0x360] ;  /* 0x0000d800ff057b82 */ /* 0x000e240000000800 */
[----:B0-----:R-:W-:-:S05]  /*0050*/  IMAD R5, R5, UR4, R0 ;  /* 0x0000000405057c24 */ /* 0x001fca000f8e0200 */
[----:B-1----:R-:W-:-:S13]  /*0060*/  ISETP.GE.AND P0, PT, R5, UR5, PT ;  /* 0x0000000505007c0c */ /* 0x002fda000bf06270 */
[----:B------:R-:W-:Y:S05]  /*0070*/  @P0 EXIT ;  /* 0x000000000000094d */ /* 0x000fea0003800000 */
[----:B------:R-:W0:Y:S01]  /*0080*/  LDC.64 R2, c[0x0][0x380] ;  /* 0x0000e000ff027b82 */ /* 0x000e220000000a00 */
[----:B------:R-:W1:Y:S01]  /*0090*/  LDCU.64 UR4, c[0x0][0x358] ;  /* 0x00006b00ff0477ac */ /* 0x000e620008000a00 */
[----:B0-----:R-:W-:-:S05]  /*00a0*/  IMAD.WIDE R2, R5, 0x4, R2 ;  /* 0x0000000405027825 */ /* 0x001fca00078e0202 */
[----:B-1----:R-:W2:Y:S02]  /*00b0*/  LDG.E R0, desc[UR4][R2.64] ;  /* 0x0000000402007981 */ /* 0x002ea4000c1e1900 */
[----:B--2---:R-:W-:-:S05]  /*00c0*/  IADD3 R5, PT, PT, R0, 0x1, RZ ;  /* 0x0000000100057810 */ /* 0x004fca0007ffe0ff */
[----:B------:R-:W-:Y:S01]  /*00d0*/  STG.E desc[UR4][R2.64], R5 ;  /* 0x0000000502007986 */ /* 0x000fe2000c101904 */
[----:B------:R-:W-:Y:S05]  /*00e0*/  EXIT ;  /* 0x000000000000794d */ /* 0x000fea0003800000 */
.L_x_0:
[----:B------:R-:W-:-:S00]  /*00f0*/  BRA `(.L_x_0) ;  /* 0xfffffffc00fc7947 */ /* 0x000fc0000383ffff */
[----:B------:R-:W-:-:S00]  /*0100*/  NOP ;  /* 0x0000000000007918 */ /* 0x000fc00000000000 */
[----:B------:R-:W-:-:S00]  /*0110*/  NOP ;  /* 0x0000000000007918 */ /* 0x000fc00000000000 */
[----:B------:R-:W-:-:S00]  /*0120*/  NOP ;  /* 0x0000000000007918 */ /* 0x000fc00000000000 */
[----:B------:R-:W-:-:S00]  /*0130*/  NOP ;  /* 0x0000000000007918 */ /* 0x000fc00000000000 */
[----:B------:R-:W-:-:S00]  /*0140*/  NOP ;  /* 0x0000000000007918 */ /* 0x000fc00000000000 */
[----:B------:R-:W-:-:S00]  /*0150*/  NOP ;  /* 0x0000000000007918 */ /* 0x000fc00000000000 */
[----:B------:R-:W-:-:S00]  /*0160*/  NOP ;  /* 0x0000000000007918 */ /* 0x000fc00000000000 */
[----:B------:R-:W-:-:S00]  /*0170*/  NOP ;  /* 0x0000000000007918 */ /* 0x000fc00000000000 */
.L_x_1:


//--------------------- .nv.shared.reserved.0     --------------------------
	.section	.nv.shared.reserved.0,"aw",@nobits
	.weak		__nv_reservedSMEM_offset_0_alias
	.size		__nv_reservedSMEM_offset_0_alias, 0, 64
	.other		__nv_reservedSMEM_offset_0_alias,@"STO_CUDA_RESERVED_SHARED STV_DEFAULT"
__nv_reservedSMEM_offset_0_alias:
	.zero		0
	.zero		64


//--------------------- .nv.constant0._Z16addOneToElementsPii --------------------------
	.section	.nv.constant0._Z16addOneToElementsPii,"a",@progbits
	.sectionflags	@""
	.align	4
.nv.constant0._Z16addOneToElementsPii:
	.zero		908


//--------------------- SYMBOLS --------------------------

	.type		.nv.reservedSmem.offset0,@object
	.size		.nv.reservedSmem.offset0,0x4
